	.headerflags	@"EF_CUDA_TEXMODE_UNIFIED EF_CUDA_64BIT_ADDRESS EF_CUDA_ACCELERATORS EF_CUDA_SM90 EF_CUDA_VIRTUAL_SM(EF_CUDA_SM90)"
	.elftype	@"ET_EXEC"


//--------------------- .nv.info                  --------------------------
	.section	.nv.info,"",@"SHT_CUDA_INFO"
	.align	4


	//----- nvinfo : EIATTR_REGCOUNT
	.align		4
        /*0000*/ 	.byte	0x04, 0x2f
        /*0002*/ 	.short	(.L_3 - .L_2)
	.align		4
.L_2:
        /*0004*/ 	.word	index@(triton_poi_fused__native_batch_norm_legit_no_training_1)
        /*0008*/ 	.word	0x00000011


	//----- nvinfo : EIATTR_MIN_STACK_SIZE
	.align		4
.L_3:
        /*000c*/ 	.byte	0x04, 0x12
        /*000e*/ 	.short	(.L_5 - .L_4)
	.align		4
.L_4:
        /*0010*/ 	.word	index@(triton_poi_fused__native_batch_norm_legit_no_training_1)
        /*0014*/ 	.word	0x00000000


	//----- nvinfo : EIATTR_FRAME_SIZE
	.align		4
.L_5:
        /*0018*/ 	.byte	0x04, 0x11
        /*001a*/ 	.short	(.L_7 - .L_6)
	.align		4
.L_6:
        /*001c*/ 	.word	index@(triton_poi_fused__native_batch_norm_legit_no_training_1)
        /*0020*/ 	.word	0x00000000


	//----- nvinfo : EIATTR_MIN_STACK_SIZE
	.align		4
.L_7:
        /*0024*/ 	.byte	0x04, 0x12
        /*0026*/ 	.short	(.L_9 - .L_8)
	.align		4
.L_8:
        /*0028*/ 	.word	index@(triton_poi_fused__native_batch_norm_legit_no_training_1)
        /*002c*/ 	.word	0x00000000
.L_9:


//--------------------- .nv.info.triton_poi_fused__native_batch_norm_legit_no_training_1 --------------------------
	.section	.nv.info.triton_poi_fused__native_batch_norm_legit_no_training_1,"",@"SHT_CUDA_INFO"
	.sectionflags	@""
	.align	4


	//----- nvinfo : EIATTR_CUDA_API_VERSION
	.align		4
        /*0000*/ 	.byte	0x04, 0x37
        /*0002*/ 	.short	(.L_11 - .L_10)
.L_10:
        /*0004*/ 	.word	0x0000007c


	//----- nvinfo : EIATTR_KPARAM_INFO
	.align		4
.L_11:
        /*0008*/ 	.byte	0x04, 0x17
        /*000a*/ 	.short	(.L_13 - .L_12)
.L_12:
        /*000c*/ 	.word	0x00000000
        /*0010*/ 	.short	0x0006
        /*0012*/ 	.short	0x0030
        /*0014*/ 	.byte	0x00, 0xf0, 0x11, 0x00


	//----- nvinfo : EIATTR_KPARAM_INFO
	.align		4
.L_13:
        /*0018*/ 	.byte	0x04, 0x17
        /*001a*/ 	.short	(.L_15 - .L_14)
.L_14:
        /*001c*/ 	.word	0x00000000
        /*0020*/ 	.short	0x0005
        /*0022*/ 	.short	0x0028
        /*0024*/ 	.byte	0x00, 0xf4, 0x21, 0x00


	//----- nvinfo : EIATTR_KPARAM_INFO
	.align		4
.L_15:
        /*0028*/ 	.byte	0x04, 0x17
        /*002a*/ 	.short	(.L_17 - .L_16)
.L_16:
        /*002c*/ 	.word	0x00000000
        /*0030*/ 	.short	0x0004
        /*0032*/ 	.short	0x0020
        /*0034*/ 	.byte	0x00, 0xf4, 0x21, 0x00


	//----- nvinfo : EIATTR_KPARAM_INFO
	.align		4
.L_17:
        /*0038*/ 	.byte	0x04, 0x17
        /*003a*/ 	.short	(.L_19 - .L_18)
.L_18:
        /*003c*/ 	.word	0x00000000
        /*0040*/ 	.short	0x0003
        /*0042*/ 	.short	0x0018
        /*0044*/ 	.byte	0x00, 0xf4, 0x21, 0x00


	//----- nvinfo : EIATTR_KPARAM_INFO
	.align		4
.L_19:
        /*0048*/ 	.byte	0x04, 0x17
        /*004a*/ 	.short	(.L_21 - .L_20)
.L_20:
        /*004c*/ 	.word	0x00000000
        /*0050*/ 	.short	0x0002
        /*0052*/ 	.short	0x0010
        /*0054*/ 	.byte	0x00, 0xf4, 0x21, 0x00


	//----- nvinfo : EIATTR_KPARAM_INFO
	.align		4
.L_21:
        /*0058*/ 	.byte	0x04, 0x17
        /*005a*/ 	.short	(.L_23 - .L_22)
.L_22:
        /*005c*/ 	.word	0x00000000
        /*0060*/ 	.short	0x0001
        /*0062*/ 	.short	0x0008
        /*0064*/ 	.byte	0x00, 0xf4, 0x21, 0x00


	//----- nvinfo : EIATTR_KPARAM_INFO
	.align		4
.L_23:
        /*0068*/ 	.byte	0x04, 0x17
        /*006a*/ 	.short	(.L_25 - .L_24)
.L_24:
        /*006c*/ 	.word	0x00000000
        /*0070*/ 	.short	0x0000
        /*0072*/ 	.short	0x0000
        /*0074*/ 	.byte	0x00, 0xf4, 0x21, 0x00


	//----- nvinfo : EIATTR_SPARSE_MMA_MASK
	.align		4
.L_25:
        /*0078*/ 	.byte	0x03, 0x50
        /*007a*/ 	.short	0x0000


	//----- nvinfo : EIATTR_MAXREG_COUNT
	.align		4
        /*007c*/ 	.byte	0x03, 0x1b
        /*007e*/ 	.short	0x00ff


	//----- nvinfo : EIATTR_EXIT_INSTR_OFFSETS
	.align		4
        /*0080*/ 	.byte	0x04, 0x1c
        /*0082*/ 	.short	(.L_27 - .L_26)


	//   ....[0]....
.L_26:
        /*0084*/ 	.word	0x00000310


	//----- nvinfo : EIATTR_REQNTID
	.align		4
.L_27:
        /*0088*/ 	.byte	0x04, 0x10
        /*008a*/ 	.short	(.L_29 - .L_28)
.L_28:
        /*008c*/ 	.word	0x00000080
        /*0090*/ 	.word	0x00000001
        /*0094*/ 	.word	0x00000001


	//----- nvinfo : EIATTR_CBANK_PARAM_SIZE
	.align		4
.L_29:
        /*0098*/ 	.byte	0x03, 0x19
        /*009a*/ 	.short	0x0034


	//----- nvinfo : EIATTR_PARAM_CBANK
	.align		4
        /*009c*/ 	.byte	0x04, 0x0a
        /*009e*/ 	.short	(.L_31 - .L_30)
	.align		4
.L_30:
        /*00a0*/ 	.word	index@(.nv.constant0.triton_poi_fused__native_batch_norm_legit_no_training_1)
        /*00a4*/ 	.short	0x0210
        /*00a6*/ 	.short	0x0034


	//----- nvinfo : EIATTR_SW_WAR
	.align		4
.L_31:
        /*00a8*/ 	.byte	0x04, 0x36
        /*00aa*/ 	.short	(.L_33 - .L_32)
.L_32:
        /*00ac*/ 	.word	0x00000008
.L_33:


//--------------------- .nv.callgraph             --------------------------
	.section	.nv.callgraph,"",@"SHT_CUDA_CALLGRAPH"
	.align	4
	.sectionentsize	8
	.align		4
        /*0000*/ 	.word	0x00000000
	.align		4
        /*0004*/ 	.word	0xffffffff
	.align		4
        /*0008*/ 	.word	0x00000000
	.align		4
        /*000c*/ 	.word	0xfffffffe
	.align		4
        /*0010*/ 	.word	0x00000000
	.align		4
        /*0014*/ 	.word	0xfffffffd
	.align		4
        /*0018*/ 	.word	0x00000000
	.align		4
        /*001c*/ 	.word	0xfffffffc


//--------------------- .nv.constant4             --------------------------
	.section	.nv.constant4,"a",@progbits
	.align	8
	.align		8
.nv.constant4:
        /*0000*/ 	.dword	_$_str
	.align		8
        /*0008*/ 	.dword	_$_str_$_2


//--------------------- .text.triton_poi_fused__native_batch_norm_legit_no_training_1 --------------------------
	.section	.text.triton_poi_fused__native_batch_norm_legit_no_training_1,"ax",@progbits
	.align	128
        .global         triton_poi_fused__native_batch_norm_legit_no_training_1
        .type           triton_poi_fused__native_batch_norm_legit_no_training_1,@function
        .size           triton_poi_fused__native_batch_norm_legit_no_training_1,(.L_x_1 - triton_poi_fused__native_batch_norm_legit_no_training_1)
        .other          triton_poi_fused__native_batch_norm_legit_no_training_1,@"STO_CUDA_ENTRY STV_DEFAULT"
triton_poi_fused__native_batch_norm_legit_no_training_1:
.text.triton_poi_fused__native_batch_norm_legit_no_training_1:
[----:B------:R-:W-:Y:S01]  /*0000*/  LDC R1, c[0x0][0x28] ;  /* 0x00000a00ff017b82 */ /* 0x000fe20000000800 */
[----:B------:R-:W1:Y:S07]  /*0010*/  S2R R0, SR_TID.X ;  /* 0x0000000000007919 */ /* 0x000e6e0000002100 */
[----:B------:R-:W2:Y:S01]  /*0020*/  LDC.64 R6, c[0x0][0x220] ;  /* 0x00008800ff067b82 */ /* 0x000ea20000000a00 */
[----:B------:R-:W-:Y:S01]  /*0030*/  ULDC.64 UR4, c[0x0][0x208] ;  /* 0x0000820000047ab9 */ /* 0x000fe20000000a00 */
[----:B------:R-:W3:Y:S06]  /*0040*/  S2R R5, SR_CTAID.X ;  /* 0x0000000000057919 */ /* 0x000eec0000002500 */
[----:B------:R-:W4:Y:S08]  /*0050*/  LDC.64 R8, c[0x0][0x228] ;  /* 0x00008a00ff087b82 */ /* 0x000f300000000a00 */
[----:B------:R-:W5:Y:S01]  /*0060*/  LDC.64 R10, c[0x0][0x230] ;  /* 0x00008c00ff0a7b82 */ /* 0x000f620000000a00 */
[----:B-1----:R-:W-:-:S02]  /*0070*/  SHF.L.U32 R0, R0, 0x1, RZ ;  /* 0x0000000100007819 */ /* 0x002fc400000006ff */
[----:B---3--:R-:W-:Y:S02]  /*0080*/  SHF.R.S32.HI R3, RZ, 0x17, R5 ;  /* 0x00000017ff037819 */ /* 0x008fe40000011405 */
[----:B------:R-:W-:Y:S02]  /*0090*/  LOP3.LUT R0, R0, 0xfe, RZ, 0xc0, !PT ;  /* 0x000000fe00007812 */ /* 0x000fe400078ec0ff */
[----:B------:R-:W-:Y:S02]  /*00a0*/  SGXT R3, R3, 0x1 ;  /* 0x000000010303781a */ /* 0x000fe40000000200 */
[----:B------:R-:W-:Y:S02]  /*00b0*/  LEA R0, R5, R0, 0x8 ;  /* 0x0000000005007211 */ /* 0x000fe400078e40ff */
[----:B------:R-:W1:Y:S02]  /*00c0*/  LDC.64 R4, c[0x0][0x218] ;  /* 0x00008600ff047b82 */ /* 0x000e640000000a00 */
[----:B------:R-:W-:-:S04]  /*00d0*/  LEA.HI R3, R3, R0, RZ, 0xc ;  /* 0x0000000003037211 */ /* 0x000fc800078f60ff */
[----:B------:R-:W-:-:S04]  /*00e0*/  SHF.R.S32.HI R2, RZ, 0xc, R3 ;  /* 0x0000000cff027819 */ /* 0x000fc80000011403 */
[----:B------:R-:W-:-:S04]  /*00f0*/  LEA.HI R3, R3, R2, RZ, 0x1 ;  /* 0x0000000203037211 */ /* 0x000fc800078f08ff */
[----:B------:R-:W-:-:S04]  /*0100*/  LOP3.LUT R3, R3, 0xfffffffe, RZ, 0xc0, !PT ;  /* 0xfffffffe03037812 */ /* 0x000fc800078ec0ff */
[----:B------:R-:W-:Y:S02]  /*0110*/  IADD3 R13, R2, -R3, RZ ;  /* 0x80000003020d7210 */ /* 0x000fe40007ffe0ff */
[----:B------:R-:W3:Y:S03]  /*0120*/  LDC.64 R2, c[0x0][0x210] ;  /* 0x00008400ff027b82 */ /* 0x000ee60000000a00 */
[----:B--2---:R-:W-:-:S06]  /*0130*/  IMAD.WIDE R6, R13, 0x4, R6 ;  /* 0x000000040d067825 */ /* 0x004fcc00078e0206 */
[----:B------:R-:W2:Y:S01]  /*0140*/  LDG.E.EL R6, desc[UR4][R6.64] ;  /* 0x0000000406067981 */ /* 0x000ea2000c2e1900 */
[----:B-1----:R-:W-:-:S05]  /*0150*/  IMAD.WIDE R4, R13, 0x4, R4 ;  /* 0x000000040d047825 */ /* 0x002fca00078e0204 */
[----:B------:R1:W2:Y:S01]  /*0160*/  LDG.E.EL R12, desc[UR4][R4.64] ;  /* 0x00000004040c7981 */ /* 0x0002a2000c2e1900 */
[----:B---3--:R-:W-:Y:S01]  /*0170*/  IMAD.WIDE R2, R0, 0x4, R2 ;  /* 0x0000000400027825 */ /* 0x008fe200078e0202 */
[----:B------:R-:W-:Y:S01]  /*0180*/  HFMA2.MMA R14, -RZ, RZ, 1.625, 0 ;  /* 0x3e800000ff0e7435 */ /* 0x000fe200000001ff */
[----:B-1----:R-:W1:Y:S04]  /*0190*/  LDC.64 R4, c[0x0][0x238] ;  /* 0x00008e00ff047b82 */ /* 0x002e680000000a00 */
[----:B------:R-:W3:Y:S01]  /*01a0*/  LDG.E.64 R2, desc[UR4][R2.64] ;  /* 0x0000000402027981 */ /* 0x000ee2000c1e1b00 */
[----:B----4-:R-:W-:-:S04]  /*01b0*/  IMAD.WIDE R8, R13, 0x4, R8 ;  /* 0x000000040d087825 */ /* 0x010fc800078e0208 */
[----:B-----5:R-:W-:Y:S02]  /*01c0*/  IMAD.WIDE R10, R13, 0x4, R10 ;  /* 0x000000040d0a7825 */ /* 0x020fe400078e020a */
[----:B------:R-:W4:Y:S04]  /*01d0*/  LDG.E.EL R8, desc[UR4][R8.64] ;  /* 0x0000000408087981 */ /* 0x000f28000c2e1900 */
[----:B------:R-:W4:Y:S01]  /*01e0*/  LDG.E.EL R11, desc[UR4][R10.64] ;  /* 0x000000040a0b7981 */ /* 0x000f22000c2e1900 */
[----:B-1----:R-:W-:-:S04]  /*01f0*/  IMAD.WIDE R4, R0, 0x4, R4 ;  /* 0x0000000400047825 */ /* 0x002fc800078e0204 */
[----:B--2---:R-:W-:-:S04]  /*0200*/  FADD R6, R6, 9.9999997473787516356e-06 ;  /* 0x3727c5ac06067421 */ /* 0x004fc80000000000 */
[----:B------:R-:W1:Y:S02]  /*0210*/  MUFU.SQRT R7, R6 ;  /* 0x0000000600077308 */ /* 0x000e640000002000 */
[C---:B-1----:R-:W-:Y:S02]  /*0220*/  FSETP.GT.AND P0, PT, R7.reuse, 8.50705917302346158658e+37, PT ;  /* 0x7e8000000700780b */ /* 0x042fe40003f04000 */
[----:B------:R-:W-:-:S11]  /*0230*/  FSETP.GEU.AND P1, PT, R7, 1.175494350822287508e-38, PT ;  /* 0x008000000700780b */ /* 0x000fd60003f2e000 */
[----:B------:R-:W-:-:S04]  /*0240*/  @P0 FMUL R7, R7, 0.25 ;  /* 0x3e80000007070820 */ /* 0x000fc80000400000 */
[----:B------:R-:W-:-:S06]  /*0250*/  @!P1 FMUL R7, R7, 16777216 ;  /* 0x4b80000007079820 */ /* 0x000fcc0000400000 */
[----:B------:R-:W1:Y:S01]  /*0260*/  MUFU.RCP R7, R7 ;  /* 0x0000000700077308 */ /* 0x000e620000001000 */
[----:B------:R-:W-:Y:S01]  /*0270*/  FSEL R14, R14, 1, P0 ;  /* 0x3f8000000e0e7808 */ /* 0x000fe20000000000 */
[----:B---3--:R-:W-:-:S04]  /*0280*/  FADD R2, R2, -R12 ;  /* 0x8000000c02027221 */ /* 0x008fc80000000000 */
[----:B------:R-:W-:Y:S01]  /*0290*/  @!P1 FMUL R14, R14, 16777216 ;  /* 0x4b8000000e0e9820 */ /* 0x000fe20000400000 */
[----:B------:R-:W-:-:S03]  /*02a0*/  FADD R3, R3, -R12 ;  /* 0x8000000c03037221 */ /* 0x000fc60000000000 */
[----:B-1----:R-:W-:-:S04]  /*02b0*/  FMUL R14, R7, R14 ;  /* 0x0000000e070e7220 */ /* 0x002fc80000400000 */
[-C--:B------:R-:W-:Y:S01]  /*02c0*/  FMUL R2, R2, R14.reuse ;  /* 0x0000000e02027220 */ /* 0x080fe20000400000 */
[----:B------:R-:W-:-:S03]  /*02d0*/  FMUL R14, R3, R14 ;  /* 0x0000000e030e7220 */ /* 0x000fc60000400000 */
[C-C-:B----4-:R-:W-:Y:S01]  /*02e0*/  FFMA R2, R8.reuse, R2, R11.reuse ;  /* 0x0000000208027223 */ /* 0x150fe2000000000b */
[----:B------:R-:W-:-:S05]  /*02f0*/  FFMA R3, R8, R14, R11 ;  /* 0x0000000e08037223 */ /* 0x000fca000000000b */
[----:B------:R-:W-:Y:S01]  /*0300*/  STG.E.64 desc[UR4][R4.64], R2 ;  /* 0x0000000204007986 */ /* 0x000fe2000c101b04 */
[----:B------:R-:W-:Y:S05]  /*0310*/  EXIT ;  /* 0x000000000000794d */ /* 0x000fea0003800000 */
.L_x_0:
[----:B------:R-:W-:-:S00]  /*0320*/  BRA `(.L_x_0) ;  /* 0xfffffffc00fc7947 */ /* 0x000fc0000383ffff */
[----:B------:R-:W-:-:S00]  /*0330*/  NOP ;  /* 0x0000000000007918 */ /* 0x000fc00000000000 */
        /* <DEDUP_REMOVED lines=12> */
.L_x_1:


//--------------------- .nv.global.init           --------------------------
	.section	.nv.global.init,"aw",@progbits
.nv.global.init:
	.type		_$_str,@object
	.size		_$_str,(_$_str_$_2 - _$_str)
_$_str:
        /*0000*/ 	.byte	0x5f, 0x5f, 0x43, 0x55, 0x44, 0x41, 0x5f, 0x46, 0x54, 0x5a, 0x00
	.type		_$_str_$_2,@object
	.size		_$_str_$_2,(.L_1 - _$_str_$_2)
_$_str_$_2:
        /*000b*/ 	.byte	0x5f, 0x5f, 0x43, 0x55, 0x44, 0x41, 0x5f, 0x50, 0x52, 0x45, 0x43, 0x5f, 0x53, 0x51, 0x52, 0x54
        /*001b*/ 	.byte	0x00
.L_1:


//--------------------- .nv.constant0.triton_poi_fused__native_batch_norm_legit_no_training_1 --------------------------
	.section	.nv.constant0.triton_poi_fused__native_batch_norm_legit_no_training_1,"a",@progbits
	.sectionflags	@""
	.align	4
.nv.constant0.triton_poi_fused__native_batch_norm_legit_no_training_1:
	.zero		580
